	.headerflags	@"EF_CUDA_TEXMODE_UNIFIED EF_CUDA_64BIT_ADDRESS EF_CUDA_ACCELERATORS EF_CUDA_SM90 EF_CUDA_VIRTUAL_SM(EF_CUDA_SM90)"
	.elftype	@"ET_EXEC"


//--------------------- .nv.info                  --------------------------
	.section	.nv.info,"",@"SHT_CUDA_INFO"
	.align	4


	//----- nvinfo : EIATTR_REGCOUNT
	.align		4
        /*0000*/ 	.byte	0x04, 0x2f
        /*0002*/ 	.short	(.L_2 - .L_1)
	.align		4
.L_1:
        /*0004*/ 	.word	index@(triton_poi_fused_native_group_norm_relu_22)
        /*0008*/ 	.word	0x00000012


	//----- nvinfo : EIATTR_MIN_STACK_SIZE
	.align		4
.L_2:
        /*000c*/ 	.byte	0x04, 0x12
        /*000e*/ 	.short	(.L_4 - .L_3)
	.align		4
.L_3:
        /*0010*/ 	.word	index@(triton_poi_fused_native_group_norm_relu_22)
        /*0014*/ 	.word	0x00000000


	//----- nvinfo : EIATTR_FRAME_SIZE
	.align		4
.L_4:
        /*0018*/ 	.byte	0x04, 0x11
        /*001a*/ 	.short	(.L_6 - .L_5)
	.align		4
.L_5:
        /*001c*/ 	.word	index@(triton_poi_fused_native_group_norm_relu_22)
        /*0020*/ 	.word	0x00000000


	//----- nvinfo : EIATTR_MIN_STACK_SIZE
	.align		4
.L_6:
        /*0024*/ 	.byte	0x04, 0x12
        /*0026*/ 	.short	(.L_8 - .L_7)
	.align		4
.L_7:
        /*0028*/ 	.word	index@(triton_poi_fused_native_group_norm_relu_22)
        /*002c*/ 	.word	0x00000000
.L_8:


//--------------------- .nv.info.triton_poi_fused_native_group_norm_relu_22 --------------------------
	.section	.nv.info.triton_poi_fused_native_group_norm_relu_22,"",@"SHT_CUDA_INFO"
	.sectionflags	@""
	.align	4


	//----- nvinfo : EIATTR_CUDA_API_VERSION
	.align		4
        /*0000*/ 	.byte	0x04, 0x37
        /*0002*/ 	.short	(.L_10 - .L_9)
.L_9:
        /*0004*/ 	.word	0x0000007c


	//----- nvinfo : EIATTR_KPARAM_INFO
	.align		4
.L_10:
        /*0008*/ 	.byte	0x04, 0x17
        /*000a*/ 	.short	(.L_12 - .L_11)
.L_11:
        /*000c*/ 	.word	0x00000000
        /*0010*/ 	.short	0x0006
        /*0012*/ 	.short	0x0030
        /*0014*/ 	.byte	0x00, 0xf0, 0x11, 0x00


	//----- nvinfo : EIATTR_KPARAM_INFO
	.align		4
.L_12:
        /*0018*/ 	.byte	0x04, 0x17
        /*001a*/ 	.short	(.L_14 - .L_13)
.L_13:
        /*001c*/ 	.word	0x00000000
        /*0020*/ 	.short	0x0005
        /*0022*/ 	.short	0x0028
        /*0024*/ 	.byte	0x00, 0xf4, 0x21, 0x00


	//----- nvinfo : EIATTR_KPARAM_INFO
	.align		4
.L_14:
        /*0028*/ 	.byte	0x04, 0x17
        /*002a*/ 	.short	(.L_16 - .L_15)
.L_15:
        /*002c*/ 	.word	0x00000000
        /*0030*/ 	.short	0x0004
        /*0032*/ 	.short	0x0020
        /*0034*/ 	.byte	0x00, 0xf4, 0x21, 0x00


	//----- nvinfo : EIATTR_KPARAM_INFO
	.align		4
.L_16:
        /*0038*/ 	.byte	0x04, 0x17
        /*003a*/ 	.short	(.L_18 - .L_17)
.L_17:
        /*003c*/ 	.word	0x00000000
        /*0040*/ 	.short	0x0003
        /*0042*/ 	.short	0x0018
        /*0044*/ 	.byte	0x00, 0xf4, 0x21, 0x00


	//----- nvinfo : EIATTR_KPARAM_INFO
	.align		4
.L_18:
        /*0048*/ 	.byte	0x04, 0x17
        /*004a*/ 	.short	(.L_20 - .L_19)
.L_19:
        /*004c*/ 	.word	0x00000000
        /*0050*/ 	.short	0x0002
        /*0052*/ 	.short	0x0010
        /*0054*/ 	.byte	0x00, 0xf4, 0x21, 0x00


	//----- nvinfo : EIATTR_KPARAM_INFO
	.align		4
.L_20:
        /*0058*/ 	.byte	0x04, 0x17
        /*005a*/ 	.short	(.L_22 - .L_21)
.L_21:
        /*005c*/ 	.word	0x00000000
        /*0060*/ 	.short	0x0001
        /*0062*/ 	.short	0x0008
        /*0064*/ 	.byte	0x00, 0xf4, 0x21, 0x00


	//----- nvinfo : EIATTR_KPARAM_INFO
	.align		4
.L_22:
        /*0068*/ 	.byte	0x04, 0x17
        /*006a*/ 	.short	(.L_24 - .L_23)
.L_23:
        /*006c*/ 	.word	0x00000000
        /*0070*/ 	.short	0x0000
        /*0072*/ 	.short	0x0000
        /*0074*/ 	.byte	0x00, 0xf4, 0x21, 0x00


	//----- nvinfo : EIATTR_SPARSE_MMA_MASK
	.align		4
.L_24:
        /*0078*/ 	.byte	0x03, 0x50
        /*007a*/ 	.short	0x0000


	//----- nvinfo : EIATTR_MAXREG_COUNT
	.align		4
        /*007c*/ 	.byte	0x03, 0x1b
        /*007e*/ 	.short	0x00ff


	//----- nvinfo : EIATTR_EXIT_INSTR_OFFSETS
	.align		4
        /*0080*/ 	.byte	0x04, 0x1c
        /*0082*/ 	.short	(.L_26 - .L_25)


	//   ....[0]....
.L_25:
        /*0084*/ 	.word	0x000002f0


	//----- nvinfo : EIATTR_REQNTID
	.align		4
.L_26:
        /*0088*/ 	.byte	0x04, 0x10
        /*008a*/ 	.short	(.L_28 - .L_27)
.L_27:
        /*008c*/ 	.word	0x00000100
        /*0090*/ 	.word	0x00000001
        /*0094*/ 	.word	0x00000001


	//----- nvinfo : EIATTR_CBANK_PARAM_SIZE
	.align		4
.L_28:
        /*0098*/ 	.byte	0x03, 0x19
        /*009a*/ 	.short	0x0034


	//----- nvinfo : EIATTR_PARAM_CBANK
	.align		4
        /*009c*/ 	.byte	0x04, 0x0a
        /*009e*/ 	.short	(.L_30 - .L_29)
	.align		4
.L_29:
        /*00a0*/ 	.word	index@(.nv.constant0.triton_poi_fused_native_group_norm_relu_22)
        /*00a4*/ 	.short	0x0210
        /*00a6*/ 	.short	0x0034


	//----- nvinfo : EIATTR_SW_WAR
	.align		4
.L_30:
        /*00a8*/ 	.byte	0x04, 0x36
        /*00aa*/ 	.short	(.L_32 - .L_31)
.L_31:
        /*00ac*/ 	.word	0x00000008
.L_32:


//--------------------- .nv.callgraph             --------------------------
	.section	.nv.callgraph,"",@"SHT_CUDA_CALLGRAPH"
	.align	4
	.sectionentsize	8
	.align		4
        /*0000*/ 	.word	0x00000000
	.align		4
        /*0004*/ 	.word	0xffffffff
	.align		4
        /*0008*/ 	.word	0x00000000
	.align		4
        /*000c*/ 	.word	0xfffffffe
	.align		4
        /*0010*/ 	.word	0x00000000
	.align		4
        /*0014*/ 	.word	0xfffffffd
	.align		4
        /*0018*/ 	.word	0x00000000
	.align		4
        /*001c*/ 	.word	0xfffffffc


//--------------------- .nv.constant4             --------------------------
	.section	.nv.constant4,"a",@progbits
	.align	8
	.align		8
.nv.constant4:
        /*0000*/ 	.dword	_$_str


//--------------------- .text.triton_poi_fused_native_group_norm_relu_22 --------------------------
	.section	.text.triton_poi_fused_native_group_norm_relu_22,"ax",@progbits
	.align	128
        .global         triton_poi_fused_native_group_norm_relu_22
        .type           triton_poi_fused_native_group_norm_relu_22,@function
        .size           triton_poi_fused_native_group_norm_relu_22,(.L_x_1 - triton_poi_fused_native_group_norm_relu_22)
        .other          triton_poi_fused_native_group_norm_relu_22,@"STO_CUDA_ENTRY STV_DEFAULT"
triton_poi_fused_native_group_norm_relu_22:
.text.triton_poi_fused_native_group_norm_relu_22:
[----:B------:R-:W-:Y:S01]  /*0000*/  LDC R1, c[0x0][0x28] ;  /* 0x00000a00ff017b82 */ /* 0x000fe20000000800 */
[----:B------:R-:W1:Y:S07]  /*0010*/  S2R R0, SR_TID.X ;  /* 0x0000000000007919 */ /* 0x000e6e0000002100 */
[----:B------:R-:W2:Y:S01]  /*0020*/  LDC.64 R10, c[0x0][0x220] ;  /* 0x00008800ff0a7b82 */ /* 0x000ea20000000a00 */
[----:B------:R-:W-:Y:S01]  /*0030*/  ULDC.64 UR4, c[0x0][0x208] ;  /* 0x0000820000047ab9 */ /* 0x000fe20000000a00 */
[----:B------:R-:W3:Y:S06]  /*0040*/  S2R R3, SR_CTAID.X ;  /* 0x0000000000037919 */ /* 0x000eec0000002500 */
[----:B------:R-:W4:Y:S08]  /*0050*/  LDC.64 R8, c[0x0][0x218] ;  /* 0x00008600ff087b82 */ /* 0x000f300000000a00 */
[----:B------:R-:W5:Y:S08]  /*0060*/  LDC.64 R6, c[0x0][0x210] ;  /* 0x00008400ff067b82 */ /* 0x000f700000000a00 */
[----:B------:R-:W5:Y:S01]  /*0070*/  LDC.64 R4, c[0x0][0x228] ;  /* 0x00008a00ff047b82 */ /* 0x000f620000000a00 */
[----:B-1----:R-:W-:Y:S01]  /*0080*/  IMAD.SHL.U32 R0, R0, 0x2, RZ ;  /* 0x0000000200007824 */ /* 0x002fe200078e00ff */
[----:B---3--:R-:W-:-:S04]  /*0090*/  SHF.R.S32.HI R13, RZ, 0x16, R3 ;  /* 0x00000016ff0d7819 */ /* 0x008fc80000011403 */
[----:B------:R-:W-:Y:S02]  /*00a0*/  LOP3.LUT R0, R0, 0x1fe, RZ, 0xc0, !PT ;  /* 0x000001fe00007812 */ /* 0x000fe400078ec0ff */
[----:B------:R-:W-:-:S03]  /*00b0*/  SGXT R13, R13, 0x1 ;  /* 0x000000010d0d781a */ /* 0x000fc60000000200 */
[----:B------:R-:W-:-:S05]  /*00c0*/  IMAD R0, R3, 0x200, R0 ;  /* 0x0000020003007824 */ /* 0x000fca00078e0200 */
[CC--:B------:R-:W-:Y:S02]  /*00d0*/  LEA.HI R2, R13.reuse, R0.reuse, RZ, 0xe ;  /* 0x000000000d027211 */ /* 0x0c0fe400078f70ff */
[----:B------:R-:W-:Y:S02]  /*00e0*/  LEA.HI R13, R13, R0, RZ, 0x9 ;  /* 0x000000000d0d7211 */ /* 0x000fe400078f48ff */
[----:B------:R-:W-:Y:S02]  /*00f0*/  SHF.R.S32.HI R15, RZ, 0xe, R2 ;  /* 0x0000000eff0f7819 */ /* 0x000fe40000011402 */
[----:B------:R-:W1:Y:S03]  /*0100*/  LDC.64 R2, c[0x0][0x230] ;  /* 0x00008c00ff027b82 */ /* 0x000e660000000a00 */
[----:B--2---:R-:W-:Y:S01]  /*0110*/  IMAD.WIDE R10, R15, 0x4, R10 ;  /* 0x000000040f0a7825 */ /* 0x004fe200078e020a */
[----:B------:R-:W-:-:S05]  /*0120*/  SHF.R.S32.HI R13, RZ, 0x9, R13 ;  /* 0x00000009ff0d7819 */ /* 0x000fca000001140d */
[----:B------:R2:W3:Y:S01]  /*0130*/  LDG.E.EL R10, desc[UR4][R10.64] ;  /* 0x000000040a0a7981 */ /* 0x0004e2000c2e1900 */
[----:B------:R-:W-:Y:S01]  /*0140*/  LEA.HI R12, R13, R13, RZ, 0x8 ;  /* 0x0000000d0d0c7211 */ /* 0x000fe200078f40ff */
[----:B----4-:R-:W-:-:S03]  /*0150*/  IMAD.WIDE R8, R15, 0x4, R8 ;  /* 0x000000040f087825 */ /* 0x010fc600078e0208 */
[----:B------:R-:W-:Y:S01]  /*0160*/  LOP3.LUT R12, R12, 0xffffff00, RZ, 0xc0, !PT ;  /* 0xffffff000c0c7812 */ /* 0x000fe200078ec0ff */
[----:B-----5:R-:W-:Y:S02]  /*0170*/  IMAD.WIDE R6, R0, 0x4, R6 ;  /* 0x0000000400067825 */ /* 0x020fe400078e0206 */
[----:B------:R-:W4:Y:S01]  /*0180*/  LDG.E.EL R8, desc[UR4][R8.64] ;  /* 0x0000000408087981 */ /* 0x000f22000c2e1900 */
[----:B------:R-:W-:-:S03]  /*0190*/  IADD3 R13, R13, -R12, RZ ;  /* 0x8000000c0d0d7210 */ /* 0x000fc60007ffe0ff */
[----:B------:R-:W4:Y:S02]  /*01a0*/  LDG.E.64 R6, desc[UR4][R6.64] ;  /* 0x0000000406067981 */ /* 0x000f24000c1e1b00 */
[----:B0-----:R-:W-:-:S04]  /*01b0*/  IMAD.WIDE R4, R13, 0x4, R4 ;  /* 0x000000040d047825 */ /* 0x001fc800078e0204 */
[----:B-1----:R-:W-:Y:S02]  /*01c0*/  IMAD.WIDE R2, R13, 0x4, R2 ;  /* 0x000000040d027825 */ /* 0x002fe400078e0202 */
[----:B------:R-:W5:Y:S04]  /*01d0*/  LDG.E.EL R4, desc[UR4][R4.64] ;  /* 0x0000000404047981 */ /* 0x000f68000c2e1900 */
[----:B------:R-:W5:Y:S01]  /*01e0*/  LDG.E.EL R3, desc[UR4][R2.64] ;  /* 0x0000000402037981 */ /* 0x000f62000c2e1900 */
[----:B--2---:R-:W-:-:S10]  /*01f0*/  HFMA2.MMA R11, -RZ, RZ, 0.5625, 0 ;  /* 0x38800000ff0b7435 */ /* 0x004fd400000001ff */
[----:B---3--:R-:W-:Y:S02]  /*0200*/  FFMA R12, R10, R11, 9.9999997473787516356e-06 ;  /* 0x3727c5ac0a0c7423 */ /* 0x008fe4000000000b */
[----:B------:R-:W0:Y:S04]  /*0210*/  LDC.64 R10, c[0x0][0x238] ;  /* 0x00008e00ff0a7b82 */ /* 0x000e280000000a00 */
[----:B------:R-:W1:Y:S01]  /*0220*/  MUFU.RSQ R12, R12 ;  /* 0x0000000c000c7308 */ /* 0x000e620000001400 */
[--C-:B----4-:R-:W-:Y:S01]  /*0230*/  FADD R13, R6, -R8.reuse ;  /* 0x80000008060d7221 */ /* 0x110fe20000000000 */
[----:B------:R-:W-:-:S03]  /*0240*/  FADD R9, R7, -R8 ;  /* 0x8000000807097221 */ /* 0x000fc60000000000 */
[C---:B-1----:R-:W-:Y:S01]  /*0250*/  FMUL R13, R12.reuse, R13 ;  /* 0x0000000d0c0d7220 */ /* 0x042fe20000400000 */
[----:B------:R-:W-:-:S03]  /*0260*/  FMUL R6, R12, R9 ;  /* 0x000000090c067220 */ /* 0x000fc60000400000 */
[C-C-:B-----5:R-:W-:Y:S01]  /*0270*/  FFMA R13, R4.reuse, R13, R3.reuse ;  /* 0x0000000d040d7223 */ /* 0x160fe20000000003 */
[----:B------:R-:W-:-:S04]  /*0280*/  FFMA R6, R4, R6, R3 ;  /* 0x0000000604067223 */ /* 0x000fc80000000003 */
[C---:B------:R-:W-:Y:S02]  /*0290*/  FSETP.GEU.AND P0, PT, R13.reuse, RZ, PT ;  /* 0x000000ff0d00720b */ /* 0x040fe40003f0e000 */
[----:B------:R-:W-:Y:S01]  /*02a0*/  FSETP.GEU.AND P1, PT, R6, RZ, PT ;  /* 0x000000ff0600720b */ /* 0x000fe20003f2e000 */
[----:B0-----:R-:W-:Y:S01]  /*02b0*/  IMAD.WIDE R2, R0, 0x4, R10 ;  /* 0x0000000400027825 */ /* 0x001fe200078e020a */
[----:B------:R-:W-:Y:S02]  /*02c0*/  FSEL R4, R13, RZ, P0 ;  /* 0x000000ff0d047208 */ /* 0x000fe40000000000 */
[----:B------:R-:W-:-:S05]  /*02d0*/  FSEL R5, R6, RZ, P1 ;  /* 0x000000ff06057208 */ /* 0x000fca0000800000 */
[----:B------:R-:W-:Y:S01]  /*02e0*/  STG.E.64 desc[UR4][R2.64], R4 ;  /* 0x0000000402007986 */ /* 0x000fe2000c101b04 */
[----:B------:R-:W-:Y:S05]  /*02f0*/  EXIT ;  /* 0x000000000000794d */ /* 0x000fea0003800000 */
.L_x_0:
[----:B------:R-:W-:-:S00]  /*0300*/  BRA `(.L_x_0) ;  /* 0xfffffffc00fc7947 */ /* 0x000fc0000383ffff */
[----:B------:R-:W-:-:S00]  /*0310*/  NOP ;  /* 0x0000000000007918 */ /* 0x000fc00000000000 */
        /* <DEDUP_REMOVED lines=14> */
.L_x_1:


//--------------------- .nv.global.init           --------------------------
	.section	.nv.global.init,"aw",@progbits
.nv.global.init:
	.type		_$_str,@object
	.size		_$_str,(.L_0 - _$_str)
_$_str:
        /*0000*/ 	.byte	0x5f, 0x5f, 0x43, 0x55, 0x44, 0x41, 0x5f, 0x46, 0x54, 0x5a, 0x00
.L_0:


//--------------------- .nv.constant0.triton_poi_fused_native_group_norm_relu_22 --------------------------
	.section	.nv.constant0.triton_poi_fused_native_group_norm_relu_22,"a",@progbits
	.sectionflags	@""
	.align	4
.nv.constant0.triton_poi_fused_native_group_norm_relu_22:
	.zero		580
